//
// Generated by NVIDIA NVVM Compiler
//
// Compiler Build ID: CL-36424714
// Cuda compilation tools, release 13.0, V13.0.88
// Based on NVVM 20.0.0
//

.version 9.0
.target sm_100
.address_size 64

	// .globl	_Z25strongestNeighborScan_gpuPiS_S_S_S_S_ii

.visible .entry _Z25strongestNeighborScan_gpuPiS_S_S_S_S_ii(
	.param .u64 .ptr .align 1 _Z25strongestNeighborScan_gpuPiS_S_S_S_S_ii_param_0,
	.param .u64 .ptr .align 1 _Z25strongestNeighborScan_gpuPiS_S_S_S_S_ii_param_1,
	.param .u64 .ptr .align 1 _Z25strongestNeighborScan_gpuPiS_S_S_S_S_ii_param_2,
	.param .u64 .ptr .align 1 _Z25strongestNeighborScan_gpuPiS_S_S_S_S_ii_param_3,
	.param .u64 .ptr .align 1 _Z25strongestNeighborScan_gpuPiS_S_S_S_S_ii_param_4,
	.param .u64 .ptr .align 1 _Z25strongestNeighborScan_gpuPiS_S_S_S_S_ii_param_5,
	.param .u32 _Z25strongestNeighborScan_gpuPiS_S_S_S_S_ii_param_6,
	.param .u32 _Z25strongestNeighborScan_gpuPiS_S_S_S_S_ii_param_7
)
{
	.reg .pred 	%p<9>;
	.reg .b32 	%r<34>;
	.reg .b64 	%rd<42>;

	ld.param.u64 	%rd9, [_Z25strongestNeighborScan_gpuPiS_S_S_S_S_ii_param_0];
	ld.param.u64 	%rd10, [_Z25strongestNeighborScan_gpuPiS_S_S_S_S_ii_param_1];
	ld.param.u64 	%rd11, [_Z25strongestNeighborScan_gpuPiS_S_S_S_S_ii_param_2];
	ld.param.u64 	%rd12, [_Z25strongestNeighborScan_gpuPiS_S_S_S_S_ii_param_3];
	ld.param.u64 	%rd13, [_Z25strongestNeighborScan_gpuPiS_S_S_S_S_ii_param_4];
	ld.param.u64 	%rd14, [_Z25strongestNeighborScan_gpuPiS_S_S_S_S_ii_param_5];
	ld.param.u32 	%r7, [_Z25strongestNeighborScan_gpuPiS_S_S_S_S_ii_param_6];
	ld.param.u32 	%r8, [_Z25strongestNeighborScan_gpuPiS_S_S_S_S_ii_param_7];
	cvta.to.global.u64 	%rd1, %rd14;
	cvta.to.global.u64 	%rd2, %rd13;
	cvta.to.global.u64 	%rd3, %rd12;
	cvta.to.global.u64 	%rd4, %rd11;
	cvta.to.global.u64 	%rd5, %rd10;
	mov.u32 	%r1, %ntid.x;
	mov.u32 	%r9, %ctaid.x;
	mov.u32 	%r10, %tid.x;
	mad.lo.s32 	%r33, %r9, %r1, %r10;
	setp.ge.s32 	%p1, %r33, %r8;
	@%p1 bra 	$L__BB0_13;
	cvta.to.global.u64 	%rd6, %rd9;
	mov.u32 	%r11, %nctaid.x;
	mul.lo.s32 	%r3, %r1, %r11;
$L__BB0_2:
	setp.ge.s32 	%p2, %r33, %r7;
	@%p2 bra 	$L__BB0_4;
	mul.wide.s32 	%rd37, %r33, 4;
	add.s64 	%rd38, %rd5, %rd37;
	ld.global.u32 	%r31, [%rd38];
	add.s64 	%rd39, %rd4, %rd37;
	st.global.u32 	[%rd39], %r31;
	add.s64 	%rd40, %rd3, %rd37;
	ld.global.u32 	%r32, [%rd40];
	add.s64 	%rd41, %rd2, %rd37;
	st.global.u32 	[%rd41], %r32;
	bra.uni 	$L__BB0_12;
$L__BB0_4:
	mul.wide.s32 	%rd15, %r33, 4;
	add.s64 	%rd16, %rd6, %rd15;
	ld.global.u32 	%r12, [%rd16];
	sub.s32 	%r5, %r33, %r7;
	mul.wide.s32 	%rd17, %r5, 4;
	add.s64 	%rd18, %rd6, %rd17;
	ld.global.u32 	%r13, [%rd18];
	setp.ne.s32 	%p3, %r12, %r13;
	@%p3 bra 	$L__BB0_10;
	add.s64 	%rd7, %rd3, %rd15;
	ld.global.u32 	%r19, [%rd7];
	add.s64 	%rd8, %rd3, %rd17;
	ld.global.u32 	%r20, [%rd8];
	setp.le.s32 	%p5, %r19, %r20;
	@%p5 bra 	$L__BB0_8;
	add.s64 	%rd34, %rd5, %rd15;
	ld.global.u32 	%r26, [%rd34];
	add.s64 	%rd35, %rd4, %rd15;
	st.global.u32 	[%rd35], %r26;
	ld.global.u32 	%r27, [%rd7];
	add.s64 	%rd36, %rd2, %rd15;
	st.global.u32 	[%rd36], %r27;
	ld.global.u32 	%r28, [%rd34];
	ld.global.u32 	%r29, [%rd35];
	setp.eq.s32 	%p7, %r28, %r29;
	@%p7 bra 	$L__BB0_12;
	mov.b32 	%r30, 1;
	st.global.u32 	[%rd1], %r30;
	bra.uni 	$L__BB0_12;
$L__BB0_8:
	add.s64 	%rd27, %rd5, %rd17;
	ld.global.u32 	%r21, [%rd27];
	add.s64 	%rd29, %rd4, %rd15;
	st.global.u32 	[%rd29], %r21;
	ld.global.u32 	%r22, [%rd8];
	add.s64 	%rd30, %rd2, %rd15;
	st.global.u32 	[%rd30], %r22;
	mul.wide.s32 	%rd31, %r7, 4;
	add.s64 	%rd32, %rd27, %rd31;
	ld.global.u32 	%r23, [%rd32];
	ld.global.u32 	%r24, [%rd29];
	setp.eq.s32 	%p6, %r23, %r24;
	@%p6 bra 	$L__BB0_12;
	mov.b32 	%r25, 1;
	st.global.u32 	[%rd1], %r25;
	bra.uni 	$L__BB0_12;
$L__BB0_10:
	add.s64 	%rd20, %rd5, %rd15;
	ld.global.u32 	%r14, [%rd20];
	add.s64 	%rd21, %rd4, %rd15;
	st.global.u32 	[%rd21], %r14;
	add.s64 	%rd22, %rd3, %rd15;
	ld.global.u32 	%r15, [%rd22];
	add.s64 	%rd23, %rd2, %rd15;
	st.global.u32 	[%rd23], %r15;
	ld.global.u32 	%r16, [%rd20];
	ld.global.u32 	%r17, [%rd21];
	setp.eq.s32 	%p4, %r16, %r17;
	@%p4 bra 	$L__BB0_12;
	mov.b32 	%r18, 1;
	st.global.u32 	[%rd1], %r18;
$L__BB0_12:
	add.s32 	%r33, %r33, %r3;
	setp.lt.s32 	%p8, %r33, %r8;
	@%p8 bra 	$L__BB0_2;
$L__BB0_13:
	ret;

}


// ===== COMPILED SASS (sm_100) =====

	.target	sm_100

	.elftype	@"ET_EXEC"


//--------------------- .note.nv.tkinfo           --------------------------
	.section	.note.nv.tkinfo,"",@"SHT_NOTE"
	.sectionflags	@"SHF_NOTE_NV_TKINFO"
	.tkinfo
        /*0018*/ 	.word	0x00000002
        /*0030*/ 	.string	""
        /*0030*/ 	.string	"ptxas"
        /*0030*/ 	.string	"Cuda compilation tools, release 13.0, V13.0.88"
        /*0030*/ 	.string	"Build cuda_13.0.r13.0/compiler.36424714_0"
        /*0030*/ 	.string	"-arch sm_100 -m 64 "



//--------------------- .note.nv.cuinfo           --------------------------
	.section	.note.nv.cuinfo,"",@"SHT_NOTE"
	.sectionflags	@"SHF_NOTE_NV_CUINFO"
        /*0018*/ 	.short	0x0002
        /*001a*/ 	.short	0x0064
        /*001c*/ 	.short	0x0082
	.zero		2


//--------------------- .nv.info                  --------------------------
	.section	.nv.info,"",@"SHT_CUDA_INFO"
	.align	4


	//----- nvinfo : EIATTR_REGCOUNT
	.align		4
        /*0000*/ 	.byte	0x04, 0x2f
        /*0002*/ 	.short	(.L_1 - .L_0)
	.align		4
.L_0:
        /*0004*/ 	.word	index@(_Z25strongestNeighborScan_gpuPiS_S_S_S_S_ii)
        /*0008*/ 	.word	0x00000020


	//----- nvinfo : EIATTR_FRAME_SIZE
	.align		4
.L_1:
        /*000c*/ 	.byte	0x04, 0x11
        /*000e*/ 	.short	(.L_3 - .L_2)
	.align		4
.L_2:
        /*0010*/ 	.word	index@(_Z25strongestNeighborScan_gpuPiS_S_S_S_S_ii)
        /*0014*/ 	.word	0x00000000


	//----- nvinfo : EIATTR_MIN_STACK_SIZE
	.align		4
.L_3:
        /*0018*/ 	.byte	0x04, 0x12
        /*001a*/ 	.short	(.L_5 - .L_4)
	.align		4
.L_4:
        /*001c*/ 	.word	index@(_Z25strongestNeighborScan_gpuPiS_S_S_S_S_ii)
        /*0020*/ 	.word	0x00000000
.L_5:


//--------------------- .nv.compat                --------------------------
	.section	.nv.compat,"",@"SHT_CUDA_COMPAT_INFO"
	.align	4
        /*0000*/ 	.byte	0x02, 0x09, 0x00, 0x00, 0x02, 0x02, 0x01, 0x00, 0x02, 0x05, 0x05, 0x00, 0x03, 0x07, 0x01, 0x01
        /*0010*/ 	.byte	0x02, 0x03, 0x00, 0x00, 0x02, 0x06, 0x01, 0x00, 0x04, 0x0b, 0x08, 0x00, 0x09, 0x00, 0x00, 0x00
        /*0020*/ 	.byte	0x00, 0x00, 0x00, 0x00


//--------------------- .nv.info._Z25strongestNeighborScan_gpuPiS_S_S_S_S_ii --------------------------
	.section	.nv.info._Z25strongestNeighborScan_gpuPiS_S_S_S_S_ii,"",@"SHT_CUDA_INFO"
	.sectionflags	@""
	.align	4


	//----- nvinfo : EIATTR_CUDA_API_VERSION
	.align		4
        /*0000*/ 	.byte	0x04, 0x37
        /*0002*/ 	.short	(.L_7 - .L_6)
.L_6:
        /*0004*/ 	.word	0x00000082


	//----- nvinfo : EIATTR_KPARAM_INFO
	.align		4
.L_7:
        /*0008*/ 	.byte	0x04, 0x17
        /*000a*/ 	.short	(.L_9 - .L_8)
.L_8:
        /*000c*/ 	.word	0x00000000
        /*0010*/ 	.short	0x0007
        /*0012*/ 	.short	0x0034
        /*0014*/ 	.byte	0x00, 0xf0, 0x11, 0x00


	//----- nvinfo : EIATTR_KPARAM_INFO
	.align		4
.L_9:
        /*0018*/ 	.byte	0x04, 0x17
        /*001a*/ 	.short	(.L_11 - .L_10)
.L_10:
        /*001c*/ 	.word	0x00000000
        /*0020*/ 	.short	0x0006
        /*0022*/ 	.short	0x0030
        /*0024*/ 	.byte	0x00, 0xf0, 0x11, 0x00


	//----- nvinfo : EIATTR_KPARAM_INFO
	.align		4
.L_11:
        /*0028*/ 	.byte	0x04, 0x17
        /*002a*/ 	.short	(.L_13 - .L_12)
.L_12:
        /*002c*/ 	.word	0x00000000
        /*0030*/ 	.short	0x0005
        /*0032*/ 	.short	0x0028
        /*0034*/ 	.byte	0x00, 0xf5, 0x21, 0x00


	//----- nvinfo : EIATTR_KPARAM_INFO
	.align		4
.L_13:
        /*0038*/ 	.byte	0x04, 0x17
        /*003a*/ 	.short	(.L_15 - .L_14)
.L_14:
        /*003c*/ 	.word	0x00000000
        /*0040*/ 	.short	0x0004
        /*0042*/ 	.short	0x0020
        /*0044*/ 	.byte	0x00, 0xf5, 0x21, 0x00


	//----- nvinfo : EIATTR_KPARAM_INFO
	.align		4
.L_15:
        /*0048*/ 	.byte	0x04, 0x17
        /*004a*/ 	.short	(.L_17 - .L_16)
.L_16:
        /*004c*/ 	.word	0x00000000
        /*0050*/ 	.short	0x0003
        /*0052*/ 	.short	0x0018
        /*0054*/ 	.byte	0x00, 0xf5, 0x21, 0x00


	//----- nvinfo : EIATTR_KPARAM_INFO
	.align		4
.L_17:
        /*0058*/ 	.byte	0x04, 0x17
        /*005a*/ 	.short	(.L_19 - .L_18)
.L_18:
        /*005c*/ 	.word	0x00000000
        /*0060*/ 	.short	0x0002
        /*0062*/ 	.short	0x0010
        /*0064*/ 	.byte	0x00, 0xf5, 0x21, 0x00


	//----- nvinfo : EIATTR_KPARAM_INFO
	.align		4
.L_19:
        /*0068*/ 	.byte	0x04, 0x17
        /*006a*/ 	.short	(.L_21 - .L_20)
.L_20:
        /*006c*/ 	.word	0x00000000
        /*0070*/ 	.short	0x0001
        /*0072*/ 	.short	0x0008
        /*0074*/ 	.byte	0x00, 0xf5, 0x21, 0x00


	//----- nvinfo : EIATTR_KPARAM_INFO
	.align		4
.L_21:
        /*0078*/ 	.byte	0x04, 0x17
        /*007a*/ 	.short	(.L_23 - .L_22)
.L_22:
        /*007c*/ 	.word	0x00000000
        /*0080*/ 	.short	0x0000
        /*0082*/ 	.short	0x0000
        /*0084*/ 	.byte	0x00, 0xf5, 0x21, 0x00


	//----- nvinfo : EIATTR_SPARSE_MMA_MASK
	.align		4
.L_23:
        /*0088*/ 	.byte	0x03, 0x50
        /*008a*/ 	.short	0x0000


	//----- nvinfo : EIATTR_MAXREG_COUNT
	.align		4
        /*008c*/ 	.byte	0x03, 0x1b
        /*008e*/ 	.short	0x00ff


	//----- nvinfo : EIATTR_MERCURY_ISA_VERSION
	.align		4
        /*0090*/ 	.byte	0x03, 0x5f
        /*0092*/ 	.short	0x0101


	//----- nvinfo : EIATTR_VRC_CTA_INIT_COUNT
	.align		4
        /*0094*/ 	.byte	0x02, 0x4a
	.zero		1
	.zero		1


	//----- nvinfo : EIATTR_EXIT_INSTR_OFFSETS
	.align		4
        /*0098*/ 	.byte	0x04, 0x1c
        /*009a*/ 	.short	(.L_25 - .L_24)


	//   ....[0]....
.L_24:
        /*009c*/ 	.word	0x00000070


	//   ....[1]....
        /*00a0*/ 	.word	0x000005e0


	//----- nvinfo : EIATTR_CRS_STACK_SIZE
	.align		4
.L_25:
        /*00a4*/ 	.byte	0x04, 0x1e
        /*00a6*/ 	.short	(.L_27 - .L_26)
.L_26:
        /*00a8*/ 	.word	0x00000000


	//----- nvinfo : EIATTR_CBANK_PARAM_SIZE
	.align		4
.L_27:
        /*00ac*/ 	.byte	0x03, 0x19
        /*00ae*/ 	.short	0x0038


	//----- nvinfo : EIATTR_PARAM_CBANK
	.align		4
        /*00b0*/ 	.byte	0x04, 0x0a
        /*00b2*/ 	.short	(.L_29 - .L_28)
	.align		4
.L_28:
        /*00b4*/ 	.word	index@(.nv.constant0._Z25strongestNeighborScan_gpuPiS_S_S_S_S_ii)
        /*00b8*/ 	.short	0x0380
        /*00ba*/ 	.short	0x0038


	//----- nvinfo : EIATTR_SW_WAR
	.align		4
.L_29:
        /*00bc*/ 	.byte	0x04, 0x36
        /*00be*/ 	.short	(.L_31 - .L_30)
.L_30:
        /*00c0*/ 	.word	0x00000008
.L_31:


//--------------------- .nv.callgraph             --------------------------
	.section	.nv.callgraph,"",@"SHT_CUDA_CALLGRAPH"
	.align	4
	.sectionentsize	8
	.align		4
        /*0000*/ 	.word	0x00000000
	.align		4
        /*0004*/ 	.word	0xffffffff
	.align		4
        /*0008*/ 	.word	0x00000000
	.align		4
        /*000c*/ 	.word	0xfffffffe
	.align		4
        /*0010*/ 	.word	0x00000000
	.align		4
        /*0014*/ 	.word	0xfffffffd
	.align		4
        /*0018*/ 	.word	0x00000000
	.align		4
        /*001c*/ 	.word	0xfffffffc


//--------------------- .text._Z25strongestNeighborScan_gpuPiS_S_S_S_S_ii --------------------------
	.section	.text._Z25strongestNeighborScan_gpuPiS_S_S_S_S_ii,"ax",@progbits
	.align	128
        .global         _Z25strongestNeighborScan_gpuPiS_S_S_S_S_ii
        .type           _Z25strongestNeighborScan_gpuPiS_S_S_S_S_ii,@function
        .size           _Z25strongestNeighborScan_gpuPiS_S_S_S_S_ii,(.L_x_7 - _Z25strongestNeighborScan_gpuPiS_S_S_S_S_ii)
        .other          _Z25strongestNeighborScan_gpuPiS_S_S_S_S_ii,@"STO_CUDA_ENTRY STV_DEFAULT"
_Z25strongestNeighborScan_gpuPiS_S_S_S_S_ii:
.text._Z25strongestNeighborScan_gpuPiS_S_S_S_S_ii:
[----:B------:R-:W-:Y:S01]  /*0000*/  LDC R1, c[0x0][0x37c] ;  /* 0x0000df00ff017b82 */ /* 0x000fe20000000800 */
[----:B------:R-:W0:Y:S01]  /*0010*/  S2R R17, SR_CTAID.X ;  /* 0x0000000000117919 */ /* 0x000e220000002500 */
[----:B------:R-:W0:Y:S01]  /*0020*/  LDCU UR4, c[0x0][0x360] ;  /* 0x00006c00ff0477ac */ /* 0x000e220008000800 */
[----:B------:R-:W0:Y:S01]  /*0030*/  S2R R0, SR_TID.X ;  /* 0x0000000000007919 */ /* 0x000e220000002100 */
[----:B------:R-:W1:Y:S01]  /*0040*/  LDCU UR5, c[0x0][0x3b4] ;  /* 0x00007680ff0577ac */ /* 0x000e620008000800 */
[----:B0-----:R-:W-:-:S05]  /*0050*/  IMAD R17, R17, UR4, R0 ;  /* 0x0000000411117c24 */ /* 0x001fca000f8e0200 */
[----:B-1----:R-:W-:-:S13]  /*0060*/  ISETP.GE.AND P0, PT, R17, UR5, PT ;  /* 0x0000000511007c0c */ /* 0x002fda000bf06270 */
[----:B------:R-:W-:Y:S05]  /*0070*/  @P0 EXIT ;  /* 0x000000000000094d */ /* 0x000fea0003800000 */
[----:B------:R-:W0:Y:S01]  /*0080*/  LDC R0, c[0x0][0x3b0] ;  /* 0x0000ec00ff007b82 */ /* 0x000e220000000800 */
[----:B------:R-:W1:Y:S01]  /*0090*/  LDCU UR5, c[0x0][0x370] ;  /* 0x00006e00ff0577ac */ /* 0x000e620008000800 */
[----:B------:R-:W2:Y:S06]  /*00a0*/  LDCU.64 UR6, c[0x0][0x358] ;  /* 0x00006b00ff0677ac */ /* 0x000eac0008000a00 */
[----:B------:R-:W3:Y:S01]  /*00b0*/  LDC.64 R2, c[0x0][0x388] ;  /* 0x0000e200ff027b82 */ /* 0x000ee20000000a00 */
[----:B------:R-:W4:Y:S07]  /*00c0*/  LDCU UR8, c[0x0][0x3b4] ;  /* 0x00007680ff0877ac */ /* 0x000f2e0008000800 */
[----:B------:R-:W0:Y:S01]  /*00d0*/  LDC.64 R4, c[0x0][0x3a0] ;  /* 0x0000e800ff047b82 */ /* 0x000e220000000a00 */
[----:B-1----:R-:W-:-:S07]  /*00e0*/  UIMAD UR4, UR4, UR5, URZ ;  /* 0x00000005040472a4 */ /* 0x002fce000f8e02ff */
[----:B------:R-:W1:Y:S08]  /*00f0*/  LDC.64 R6, c[0x0][0x390] ;  /* 0x0000e400ff067b82 */ /* 0x000e700000000a00 */
[----:B------:R-:W0:Y:S08]  /*0100*/  LDC.64 R8, c[0x0][0x390] ;  /* 0x0000e400ff087b82 */ /* 0x000e300000000a00 */
[----:B------:R-:W0:Y:S08]  /*0110*/  LDC.64 R10, c[0x0][0x398] ;  /* 0x0000e600ff0a7b82 */ /* 0x000e300000000a00 */
[----:B------:R-:W0:Y:S08]  /*0120*/  LDC.64 R12, c[0x0][0x380] ;  /* 0x0000e000ff0c7b82 */ /* 0x000e300000000a00 */
[----:B--234-:R-:W0:Y:S02]  /*0130*/  LDC.64 R14, c[0x0][0x398] ;  /* 0x0000e600ff0e7b82 */ /* 0x01ce240000000a00 */
.L_x_5:
[----:B0-----:R-:W-:Y:S01]  /*0140*/  ISETP.GE.AND P0, PT, R17, R0, PT ;  /* 0x000000001100720c */ /* 0x001fe20003f06270 */
[----:B------:R-:W-:-:S12]  /*0150*/  BSSY.RECONVERGENT B0, `(.L_x_0) ;  /* 0x0000045000007945 */ /* 0x000fd80003800200 */
[----:B--234-:R-:W-:Y:S05]  /*0160*/  @P0 BRA `(.L_x_1) ;  /* 0x0000000000240947 */ /* 0x01cfea0003800000 */
[----:B------:R-:W-:-:S06]  /*0170*/  IMAD.WIDE R18, R17, 0x4, R2 ;  /* 0x0000000411127825 */ /* 0x000fcc00078e0202 */
[----:B------:R-:W2:Y:S01]  /*0180*/  LDG.E R19, desc[UR6][R18.64] ;  /* 0x0000000612137981 */ /* 0x000ea2000c1e1900 */
[----:B------:R-:W-:-:S04]  /*0190*/  IMAD.WIDE R20, R17, 0x4, R8 ;  /* 0x0000000411147825 */ /* 0x000fc800078e0208 */
[C---:B------:R-:W-:Y:S01]  /*01a0*/  IMAD.WIDE R22, R17.reuse, 0x4, R10 ;  /* 0x0000000411167825 */ /* 0x040fe200078e020a */
[----:B--2---:R0:W-:Y:S05]  /*01b0*/  STG.E desc[UR6][R20.64], R19 ;  /* 0x0000001314007986 */ /* 0x0041ea000c101906 */
[----:B------:R-:W2:Y:S01]  /*01c0*/  LDG.E R23, desc[UR6][R22.64] ;  /* 0x0000000616177981 */ /* 0x000ea2000c1e1900 */
[----:B------:R-:W-:-:S05]  /*01d0*/  IMAD.WIDE R24, R17, 0x4, R4 ;  /* 0x0000000411187825 */ /* 0x000fca00078e0204 */
[----:B--2---:R0:W-:Y:S01]  /*01e0*/  STG.E desc[UR6][R24.64], R23 ;  /* 0x0000001718007986 */ /* 0x0041e2000c101906 */
[----:B------:R-:W-:Y:S05]  /*01f0*/  BRA `(.L_x_2) ;  /* 0x0000000000e87947 */ /* 0x000fea0003800000 */
.L_x_1:
[C---:B------:R-:W-:Y:S01]  /*0200*/  IADD3 R25, PT, PT, R17.reuse, -R0, RZ ;  /* 0x8000000011197210 */ /* 0x040fe20007ffe0ff */
[----:B------:R-:W-:-:S04]  /*0210*/  IMAD.WIDE R18, R17, 0x4, R12 ;  /* 0x0000000411127825 */ /* 0x000fc800078e020c */
[----:B------:R-:W-:Y:S02]  /*0220*/  IMAD.WIDE R20, R25, 0x4, R12 ;  /* 0x0000000419147825 */ /* 0x000fe400078e020c */
[----:B------:R-:W2:Y:S04]  /*0230*/  LDG.E R18, desc[UR6][R18.64] ;  /* 0x0000000612127981 */ /* 0x000ea8000c1e1900 */
[----:B------:R-:W2:Y:S02]  /*0240*/  LDG.E R21, desc[UR6][R20.64] ;  /* 0x0000000614157981 */ /* 0x000ea4000c1e1900 */
[----:B--2---:R-:W-:-:S13]  /*0250*/  ISETP.NE.AND P0, PT, R18, R21, PT ;  /* 0x000000151200720c */ /* 0x004fda0003f05270 */
[----:B------:R-:W-:Y:S05]  /*0260*/  @P0 BRA `(.L_x_3) ;  /* 0x0000000000940947 */ /* 0x000fea0003800000 */
[----:B------:R-:W-:-:S04]  /*0270*/  IMAD.WIDE R18, R17, 0x4, R14 ;  /* 0x0000000411127825 */ /* 0x000fc800078e020e */
[----:B------:R-:W-:Y:S01]  /*0280*/  IMAD.WIDE R20, R25, 0x4, R14 ;  /* 0x0000000419147825 */ /* 0x000fe200078e020e */
[----:B------:R-:W2:Y:S04]  /*0290*/  LDG.E R16, desc[UR6][R18.64] ;  /* 0x0000000612107981 */ /* 0x000ea8000c1e1900 */
[----:B------:R-:W2:Y:S02]  /*02a0*/  LDG.E R23, desc[UR6][R20.64] ;  /* 0x0000000614177981 */ /* 0x000ea4000c1e1900 */
[----:B--2---:R-:W-:-:S13]  /*02b0*/  ISETP.GT.AND P0, PT, R16, R23, PT ;  /* 0x000000171000720c */ /* 0x004fda0003f04270 */
[----:B------:R-:W-:Y:S05]  /*02c0*/  @!P0 BRA `(.L_x_4) ;  /* 0x00000000003c8947 */ /* 0x000fea0003800000 */
[----:B------:R-:W-:-:S05]  /*02d0*/  IMAD.WIDE R22, R17, 0x4, R2 ;  /* 0x0000000411167825 */ /* 0x000fca00078e0202 */
[----:B------:R-:W2:Y:S01]  /*02e0*/  LDG.E R27, desc[UR6][R22.64] ;  /* 0x00000006161b7981 */ /* 0x000ea2000c1e1900 */
[----:B-1----:R-:W-:-:S05]  /*02f0*/  IMAD.WIDE R20, R17, 0x4, R6 ;  /* 0x0000000411147825 */ /* 0x002fca00078e0206 */
[----:B--2---:R4:W-:Y:S04]  /*0300*/  STG.E desc[UR6][R20.64], R27 ;  /* 0x0000001b14007986 */ /* 0x0049e8000c101906 */
[----:B------:R-:W2:Y:S01]  /*0310*/  LDG.E R19, desc[UR6][R18.64] ;  /* 0x0000000612137981 */ /* 0x000ea2000c1e1900 */
[----:B------:R-:W-:-:S05]  /*0320*/  IMAD.WIDE R24, R17, 0x4, R4 ;  /* 0x0000000411187825 */ /* 0x000fca00078e0204 */
[----:B--2---:R4:W-:Y:S04]  /*0330*/  STG.E desc[UR6][R24.64], R19 ;  /* 0x0000001318007986 */ /* 0x0049e8000c101906 */
[----:B------:R-:W2:Y:S04]  /*0340*/  LDG.E R16, desc[UR6][R22.64] ;  /* 0x0000000616107981 */ /* 0x000ea8000c1e1900 */
[----:B------:R-:W2:Y:S02]  /*0350*/  LDG.E R29, desc[UR6][R20.64] ;  /* 0x00000006141d7981 */ /* 0x000ea4000c1e1900 */
[----:B--2---:R-:W-:-:S13]  /*0360*/  ISETP.NE.AND P0, PT, R16, R29, PT ;  /* 0x0000001d1000720c */ /* 0x004fda0003f05270 */
[----:B----4-:R-:W-:Y:S05]  /*0370*/  @!P0 BRA `(.L_x_2) ;  /* 0x0000000000888947 */ /* 0x010fea0003800000 */
[----:B------:R-:W0:Y:S01]  /*0380*/  LDC.64 R18, c[0x0][0x3a8] ;  /* 0x0000ea00ff127b82 */ /* 0x000e220000000a00 */
[----:B------:R-:W-:-:S05]  /*0390*/  HFMA2 R21, -RZ, RZ, 0, 5.9604644775390625e-08 ;  /* 0x00000001ff157431 */ /* 0x000fca00000001ff */
[----:B0-----:R4:W-:Y:S01]  /*03a0*/  STG.E desc[UR6][R18.64], R21 ;  /* 0x0000001512007986 */ /* 0x0019e2000c101906 */
[----:B------:R-:W-:Y:S05]  /*03b0*/  BRA `(.L_x_2) ;  /* 0x0000000000787947 */ /* 0x000fea0003800000 */
.L_x_4:
[----:B------:R-:W-:-:S05]  /*03c0*/  IMAD.WIDE R22, R25, 0x4, R2 ;  /* 0x0000000419167825 */ /* 0x000fca00078e0202 */
[----:B------:R-:W2:Y:S01]  /*03d0*/  LDG.E R29, desc[UR6][R22.64] ;  /* 0x00000006161d7981 */ /* 0x000ea2000c1e1900 */
[----:B-1----:R-:W-:-:S05]  /*03e0*/  IMAD.WIDE R18, R17, 0x4, R6 ;  /* 0x0000000411127825 */ /* 0x002fca00078e0206 */
[----:B--2---:R3:W-:Y:S04]  /*03f0*/  STG.E desc[UR6][R18.64], R29 ;  /* 0x0000001d12007986 */ /* 0x0047e8000c101906 */
[----:B------:R-:W2:Y:S01]  /*0400*/  LDG.E R21, desc[UR6][R20.64] ;  /* 0x0000000614157981 */ /* 0x000ea2000c1e1900 */
[----:B------:R-:W-:-:S04]  /*0410*/  IMAD.WIDE R26, R17, 0x4, R4 ;  /* 0x00000004111a7825 */ /* 0x000fc800078e0204 */
[----:B------:R-:W-:Y:S01]  /*0420*/  IMAD.WIDE R24, R0, 0x4, R22 ;  /* 0x0000000400187825 */ /* 0x000fe200078e0216 */
[----:B--2---:R3:W-:Y:S05]  /*0430*/  STG.E desc[UR6][R26.64], R21 ;  /* 0x000000151a007986 */ /* 0x0047ea000c101906 */
[----:B------:R-:W2:Y:S04]  /*0440*/  LDG.E R24, desc[UR6][R24.64] ;  /* 0x0000000618187981 */ /* 0x000ea8000c1e1900 */
[----:B------:R-:W2:Y:S02]  /*0450*/  LDG.E R16, desc[UR6][R18.64] ;  /* 0x0000000612107981 */ /* 0x000ea4000c1e1900 */
[----:B--2---:R-:W-:-:S13]  /*0460*/  ISETP.NE.AND P0, PT, R24, R16, PT ;  /* 0x000000101800720c */ /* 0x004fda0003f05270 */
[----:B---3--:R-:W-:Y:S05]  /*0470*/  @!P0 BRA `(.L_x_2) ;  /* 0x0000000000488947 */ /* 0x008fea0003800000 */
[----:B------:R-:W0:Y:S01]  /*0480*/  LDC.64 R18, c[0x0][0x3a8] ;  /* 0x0000ea00ff127b82 */ /* 0x000e220000000a00 */
[----:B------:R-:W-:-:S05]  /*0490*/  HFMA2 R21, -RZ, RZ, 0, 5.9604644775390625e-08 ;  /* 0x00000001ff157431 */ /* 0x000fca00000001ff */
[----:B0-----:R3:W-:Y:S01]  /*04a0*/  STG.E desc[UR6][R18.64], R21 ;  /* 0x0000001512007986 */ /* 0x0017e2000c101906 */
[----:B------:R-:W-:Y:S05]  /*04b0*/  BRA `(.L_x_2) ;  /* 0x0000000000387947 */ /* 0x000fea0003800000 */
.L_x_3:
[----:B------:R-:W-:-:S05]  /*04c0*/  IMAD.WIDE R20, R17, 0x4, R2 ;  /* 0x0000000411147825 */ /* 0x000fca00078e0202 */
[----:B------:R-:W2:Y:S01]  /*04d0*/  LDG.E R29, desc[UR6][R20.64] ;  /* 0x00000006141d7981 */ /* 0x000ea2000c1e1900 */
[----:B------:R-:W-:-:S04]  /*04e0*/  IMAD.WIDE R18, R17, 0x4, R8 ;  /* 0x0000000411127825 */ /* 0x000fc800078e0208 */
[C---:B------:R-:W-:Y:S01]  /*04f0*/  IMAD.WIDE R22, R17.reuse, 0x4, R10 ;  /* 0x0000000411167825 */ /* 0x040fe200078e020a */
[----:B--2---:R2:W-:Y:S05]  /*0500*/  STG.E desc[UR6][R18.64], R29 ;  /* 0x0000001d12007986 */ /* 0x0045ea000c101906 */
[----:B------:R-:W3:Y:S01]  /*0510*/  LDG.E R23, desc[UR6][R22.64] ;  /* 0x0000000616177981 */ /* 0x000ee2000c1e1900 */
[----:B------:R-:W-:-:S05]  /*0520*/  IMAD.WIDE R24, R17, 0x4, R4 ;  /* 0x0000000411187825 */ /* 0x000fca00078e0204 */
[----:B---3--:R2:W-:Y:S04]  /*0530*/  STG.E desc[UR6][R24.64], R23 ;  /* 0x0000001718007986 */ /* 0x0085e8000c101906 */
[----:B------:R-:W3:Y:S04]  /*0540*/  LDG.E R16, desc[UR6][R20.64] ;  /* 0x0000000614107981 */ /* 0x000ee8000c1e1900 */
[----:B------:R-:W3:Y:S02]  /*0550*/  LDG.E R27, desc[UR6][R18.64] ;  /* 0x00000006121b7981 */ /* 0x000ee4000c1e1900 */
[----:B---3--:R-:W-:-:S13]  /*0560*/  ISETP.NE.AND P0, PT, R16, R27, PT ;  /* 0x0000001b1000720c */ /* 0x008fda0003f05270 */
[----:B------:R-:W0:Y:S01]  /*0570*/  @P0 LDC.64 R26, c[0x0][0x3a8] ;  /* 0x0000ea00ff1a0b82 */ /* 0x000e220000000a00 */
[----:B------:R-:W-:-:S05]  /*0580*/  @P0 MOV R16, 0x1 ;  /* 0x0000000100100802 */ /* 0x000fca0000000f00 */
[----:B0-----:R2:W-:Y:S02]  /*0590*/  @P0 STG.E desc[UR6][R26.64], R16 ;  /* 0x000000101a000986 */ /* 0x0015e4000c101906 */
.L_x_2:
[----:B------:R-:W-:Y:S05]  /*05a0*/  BSYNC.RECONVERGENT B0 ;  /* 0x0000000000007941 */ /* 0x000fea0003800200 */
.L_x_0:
[----:B------:R-:W-:-:S04]  /*05b0*/  IADD3 R17, PT, PT, R17, UR4, RZ ;  /* 0x0000000411117c10 */ /* 0x000fc8000fffe0ff */
[----:B------:R-:W-:-:S13]  /*05c0*/  ISETP.GE.AND P0, PT, R17, UR8, PT ;  /* 0x0000000811007c0c */ /* 0x000fda000bf06270 */
[----:B------:R-:W-:Y:S05]  /*05d0*/  @!P0 BRA `(.L_x_5) ;  /* 0xfffffff800d88947 */ /* 0x000fea000383ffff */
[----:B------:R-:W-:Y:S05]  /*05e0*/  EXIT ;  /* 0x000000000000794d */ /* 0x000fea0003800000 */
.L_x_6:
[----:B------:R-:W-:-:S00]  /*05f0*/  BRA `(.L_x_6) ;  /* 0xfffffffc00fc7947 */ /* 0x000fc0000383ffff */
[----:B------:R-:W-:-:S00]  /*0600*/  NOP ;  /* 0x0000000000007918 */ /* 0x000fc00000000000 */
[----:B------:R-:W-:-:S00]  /*0610*/  NOP ;  /* 0x0000000000007918 */ /* 0x000fc00000000000 */
[----:B------:R-:W-:-:S00]  /*0620*/  NOP ;  /* 0x0000000000007918 */ /* 0x000fc00000000000 */
[----:B------:R-:W-:-:S00]  /*0630*/  NOP ;  /* 0x0000000000007918 */ /* 0x000fc00000000000 */
[----:B------:R-:W-:-:S00]  /*0640*/  NOP ;  /* 0x0000000000007918 */ /* 0x000fc00000000000 */
[----:B------:R-:W-:-:S00]  /*0650*/  NOP ;  /* 0x0000000000007918 */ /* 0x000fc00000000000 */
[----:B------:R-:W-:-:S00]  /*0660*/  NOP ;  /* 0x0000000000007918 */ /* 0x000fc00000000000 */
[----:B------:R-:W-:-:S00]  /*0670*/  NOP ;  /* 0x0000000000007918 */ /* 0x000fc00000000000 */
.L_x_7:


//--------------------- .nv.shared.reserved.0     --------------------------
	.section	.nv.shared.reserved.0,"aw",@nobits
	.weak		__nv_reservedSMEM_offset_0_alias
	.size		__nv_reservedSMEM_offset_0_alias, 0, 64
	.other		__nv_reservedSMEM_offset_0_alias,@"STO_CUDA_RESERVED_SHARED STV_DEFAULT"
__nv_reservedSMEM_offset_0_alias:
	.zero		0
	.zero		64


//--------------------- .nv.constant0._Z25strongestNeighborScan_gpuPiS_S_S_S_S_ii --------------------------
	.section	.nv.constant0._Z25strongestNeighborScan_gpuPiS_S_S_S_S_ii,"a",@progbits
	.sectionflags	@""
	.align	4
.nv.constant0._Z25strongestNeighborScan_gpuPiS_S_S_S_S_ii:
	.zero		952


//--------------------- SYMBOLS --------------------------

	.type		.nv.reservedSmem.offset0,@object
	.size		.nv.reservedSmem.offset0,0x4
